//
// Generated by NVIDIA NVVM Compiler
//
// Compiler Build ID: CL-36424714
// Cuda compilation tools, release 13.0, V13.0.88
// Based on NVVM 20.0.0
//

.version 9.0
.target sm_100
.address_size 64

	// .globl	accumulationKernel

.visible .entry accumulationKernel(
	.param .u32 accumulationKernel_param_0,
	.param .u64 .ptr .align 1 accumulationKernel_param_1,
	.param .u64 .ptr .align 1 accumulationKernel_param_2
)
{
	.reg .pred 	%p<2>;
	.reg .b32 	%r<6>;
	.reg .b32 	%f<4>;
	.reg .b64 	%rd<8>;

	ld.param.u32 	%r2, [accumulationKernel_param_0];
	ld.param.u64 	%rd1, [accumulationKernel_param_1];
	ld.param.u64 	%rd2, [accumulationKernel_param_2];
	mov.u32 	%r3, %ntid.x;
	mov.u32 	%r4, %ctaid.x;
	mov.u32 	%r5, %tid.x;
	mad.lo.s32 	%r1, %r3, %r4, %r5;
	setp.ge.s32 	%p1, %r1, %r2;
	@%p1 bra 	$L__BB0_2;
	cvta.to.global.u64 	%rd3, %rd2;
	cvta.to.global.u64 	%rd4, %rd1;
	mul.wide.s32 	%rd5, %r1, 4;
	add.s64 	%rd6, %rd3, %rd5;
	ld.global.f32 	%f1, [%rd6];
	add.s64 	%rd7, %rd4, %rd5;
	ld.global.f32 	%f2, [%rd7];
	add.f32 	%f3, %f1, %f2;
	st.global.f32 	[%rd7], %f3;
$L__BB0_2:
	ret;

}


// ===== COMPILED SASS (sm_100) =====

	.target	sm_100

	.elftype	@"ET_EXEC"


//--------------------- .note.nv.tkinfo           --------------------------
	.section	.note.nv.tkinfo,"",@"SHT_NOTE"
	.sectionflags	@"SHF_NOTE_NV_TKINFO"
	.tkinfo
        /*0018*/ 	.word	0x00000002
        /*0030*/ 	.string	""
        /*0030*/ 	.string	"ptxas"
        /*0030*/ 	.string	"Cuda compilation tools, release 13.0, V13.0.88"
        /*0030*/ 	.string	"Build cuda_13.0.r13.0/compiler.36424714_0"
        /*0030*/ 	.string	"-arch sm_100 -m 64 "



//--------------------- .note.nv.cuinfo           --------------------------
	.section	.note.nv.cuinfo,"",@"SHT_NOTE"
	.sectionflags	@"SHF_NOTE_NV_CUINFO"
        /*0018*/ 	.short	0x0002
        /*001a*/ 	.short	0x0064
        /*001c*/ 	.short	0x0082
	.zero		2


//--------------------- .nv.info                  --------------------------
	.section	.nv.info,"",@"SHT_CUDA_INFO"
	.align	4


	//----- nvinfo : EIATTR_REGCOUNT
	.align		4
        /*0000*/ 	.byte	0x04, 0x2f
        /*0002*/ 	.short	(.L_1 - .L_0)
	.align		4
.L_0:
        /*0004*/ 	.word	index@(accumulationKernel)
        /*0008*/ 	.word	0x0000000a


	//----- nvinfo : EIATTR_FRAME_SIZE
	.align		4
.L_1:
        /*000c*/ 	.byte	0x04, 0x11
        /*000e*/ 	.short	(.L_3 - .L_2)
	.align		4
.L_2:
        /*0010*/ 	.word	index@(accumulationKernel)
        /*0014*/ 	.word	0x00000000


	//----- nvinfo : EIATTR_MIN_STACK_SIZE
	.align		4
.L_3:
        /*0018*/ 	.byte	0x04, 0x12
        /*001a*/ 	.short	(.L_5 - .L_4)
	.align		4
.L_4:
        /*001c*/ 	.word	index@(accumulationKernel)
        /*0020*/ 	.word	0x00000000
.L_5:


//--------------------- .nv.compat                --------------------------
	.section	.nv.compat,"",@"SHT_CUDA_COMPAT_INFO"
	.align	4
        /*0000*/ 	.byte	0x02, 0x09, 0x00, 0x00, 0x02, 0x02, 0x01, 0x00, 0x02, 0x05, 0x05, 0x00, 0x03, 0x07, 0x01, 0x01
        /*0010*/ 	.byte	0x02, 0x03, 0x00, 0x00, 0x02, 0x06, 0x01, 0x00, 0x04, 0x0b, 0x08, 0x00, 0x09, 0x00, 0x00, 0x00
        /*0020*/ 	.byte	0x00, 0x00, 0x00, 0x00


//--------------------- .nv.info.accumulationKernel --------------------------
	.section	.nv.info.accumulationKernel,"",@"SHT_CUDA_INFO"
	.sectionflags	@""
	.align	4


	//----- nvinfo : EIATTR_CUDA_API_VERSION
	.align		4
        /*0000*/ 	.byte	0x04, 0x37
        /*0002*/ 	.short	(.L_7 - .L_6)
.L_6:
        /*0004*/ 	.word	0x00000082


	//----- nvinfo : EIATTR_KPARAM_INFO
	.align		4
.L_7:
        /*0008*/ 	.byte	0x04, 0x17
        /*000a*/ 	.short	(.L_9 - .L_8)
.L_8:
        /*000c*/ 	.word	0x00000000
        /*0010*/ 	.short	0x0002
        /*0012*/ 	.short	0x0010
        /*0014*/ 	.byte	0x00, 0xf5, 0x21, 0x00


	//----- nvinfo : EIATTR_KPARAM_INFO
	.align		4
.L_9:
        /*0018*/ 	.byte	0x04, 0x17
        /*001a*/ 	.short	(.L_11 - .L_10)
.L_10:
        /*001c*/ 	.word	0x00000000
        /*0020*/ 	.short	0x0001
        /*0022*/ 	.short	0x0008
        /*0024*/ 	.byte	0x00, 0xf5, 0x21, 0x00


	//----- nvinfo : EIATTR_KPARAM_INFO
	.align		4
.L_11:
        /*0028*/ 	.byte	0x04, 0x17
        /*002a*/ 	.short	(.L_13 - .L_12)
.L_12:
        /*002c*/ 	.word	0x00000000
        /*0030*/ 	.short	0x0000
        /*0032*/ 	.short	0x0000
        /*0034*/ 	.byte	0x00, 0xf0, 0x11, 0x00


	//----- nvinfo : EIATTR_SPARSE_MMA_MASK
	.align		4
.L_13:
        /*0038*/ 	.byte	0x03, 0x50
        /*003a*/ 	.short	0x0000


	//----- nvinfo : EIATTR_MAXREG_COUNT
	.align		4
        /*003c*/ 	.byte	0x03, 0x1b
        /*003e*/ 	.short	0x00ff


	//----- nvinfo : EIATTR_MERCURY_ISA_VERSION
	.align		4
        /*0040*/ 	.byte	0x03, 0x5f
        /*0042*/ 	.short	0x0101


	//----- nvinfo : EIATTR_VRC_CTA_INIT_COUNT
	.align		4
        /*0044*/ 	.byte	0x02, 0x4a
	.zero		1
	.zero		1


	//----- nvinfo : EIATTR_EXIT_INSTR_OFFSETS
	.align		4
        /*0048*/ 	.byte	0x04, 0x1c
        /*004a*/ 	.short	(.L_15 - .L_14)


	//   ....[0]....
.L_14:
        /*004c*/ 	.word	0x00000070


	//   ....[1]....
        /*0050*/ 	.word	0x00000110


	//----- nvinfo : EIATTR_CBANK_PARAM_SIZE
	.align		4
.L_15:
        /*0054*/ 	.byte	0x03, 0x19
        /*0056*/ 	.short	0x0018


	//----- nvinfo : EIATTR_PARAM_CBANK
	.align		4
        /*0058*/ 	.byte	0x04, 0x0a
        /*005a*/ 	.short	(.L_17 - .L_16)
	.align		4
.L_16:
        /*005c*/ 	.word	index@(.nv.constant0.accumulationKernel)
        /*0060*/ 	.short	0x0380
        /*0062*/ 	.short	0x0018


	//----- nvinfo : EIATTR_SW_WAR
	.align		4
.L_17:
        /*0064*/ 	.byte	0x04, 0x36
        /*0066*/ 	.short	(.L_19 - .L_18)
.L_18:
        /*0068*/ 	.word	0x00000008
.L_19:


//--------------------- .nv.callgraph             --------------------------
	.section	.nv.callgraph,"",@"SHT_CUDA_CALLGRAPH"
	.align	4
	.sectionentsize	8
	.align		4
        /*0000*/ 	.word	0x00000000
	.align		4
        /*0004*/ 	.word	0xffffffff
	.align		4
        /*0008*/ 	.word	0x00000000
	.align		4
        /*000c*/ 	.word	0xfffffffe
	.align		4
        /*0010*/ 	.word	0x00000000
	.align		4
        /*0014*/ 	.word	0xfffffffd
	.align		4
        /*0018*/ 	.word	0x00000000
	.align		4
        /*001c*/ 	.word	0xfffffffc


//--------------------- .text.accumulationKernel  --------------------------
	.section	.text.accumulationKernel,"ax",@progbits
	.align	128
        .global         accumulationKernel
        .type           accumulationKernel,@function
        .size           accumulationKernel,(.L_x_1 - accumulationKernel)
        .other          accumulationKernel,@"STO_CUDA_ENTRY STV_DEFAULT"
accumulationKernel:
.text.accumulationKernel:
[----:B------:R-:W-:Y:S01]  /*0000*/  LDC R1, c[0x0][0x37c] ;  /* 0x0000df00ff017b82 */ /* 0x000fe20000000800 */
[----:B------:R-:W0:Y:S01]  /*0010*/  S2R R7, SR_CTAID.X ;  /* 0x0000000000077919 */ /* 0x000e220000002500 */
[----:B------:R-:W0:Y:S01]  /*0020*/  LDCU UR4, c[0x0][0x360] ;  /* 0x00006c00ff0477ac */ /* 0x000e220008000800 */
[----:B------:R-:W0:Y:S01]  /*0030*/  S2R R0, SR_TID.X ;  /* 0x0000000000007919 */ /* 0x000e220000002100 */
[----:B------:R-:W1:Y:S01]  /*0040*/  LDCU UR5, c[0x0][0x380] ;  /* 0x00007000ff0577ac */ /* 0x000e620008000800 */
[----:B0-----:R-:W-:-:S05]  /*0050*/  IMAD R7, R7, UR4, R0 ;  /* 0x0000000407077c24 */ /* 0x001fca000f8e0200 */
[----:B-1----:R-:W-:-:S13]  /*0060*/  ISETP.GE.AND P0, PT, R7, UR5, PT ;  /* 0x0000000507007c0c */ /* 0x002fda000bf06270 */
[----:B------:R-:W-:Y:S05]  /*0070*/  @P0 EXIT ;  /* 0x000000000000094d */ /* 0x000fea0003800000 */
[----:B------:R-:W0:Y:S01]  /*0080*/  LDC.64 R2, c[0x0][0x390] ;  /* 0x0000e400ff027b82 */ /* 0x000e220000000a00 */
[----:B------:R-:W1:Y:S07]  /*0090*/  LDCU.64 UR4, c[0x0][0x358] ;  /* 0x00006b00ff0477ac */ /* 0x000e6e0008000a00 */
[----:B------:R-:W2:Y:S01]  /*00a0*/  LDC.64 R4, c[0x0][0x388] ;  /* 0x0000e200ff047b82 */ /* 0x000ea20000000a00 */
[----:B0-----:R-:W-:-:S06]  /*00b0*/  IMAD.WIDE R2, R7, 0x4, R2 ;  /* 0x0000000407027825 */ /* 0x001fcc00078e0202 */
[----:B-1----:R-:W3:Y:S01]  /*00c0*/  LDG.E R2, desc[UR4][R2.64] ;  /* 0x0000000402027981 */ /* 0x002ee2000c1e1900 */
[----:B--2---:R-:W-:-:S05]  /*00d0*/  IMAD.WIDE R4, R7, 0x4, R4 ;  /* 0x0000000407047825 */ /* 0x004fca00078e0204 */
[----:B------:R-:W3:Y:S02]  /*00e0*/  LDG.E R7, desc[UR4][R4.64] ;  /* 0x0000000404077981 */ /* 0x000ee4000c1e1900 */
[----:B---3--:R-:W-:-:S05]  /*00f0*/  FADD R7, R2, R7 ;  /* 0x0000000702077221 */ /* 0x008fca0000000000 */
[----:B------:R-:W-:Y:S01]  /*0100*/  STG.E desc[UR4][R4.64], R7 ;  /* 0x0000000704007986 */ /* 0x000fe2000c101904 */
[----:B------:R-:W-:Y:S05]  /*0110*/  EXIT ;  /* 0x000000000000794d */ /* 0x000fea0003800000 */
.L_x_0:
[----:B------:R-:W-:-:S00]  /*0120*/  BRA `(.L_x_0) ;  /* 0xfffffffc00fc7947 */ /* 0x000fc0000383ffff */
[----:B------:R-:W-:-:S00]  /*0130*/  NOP ;  /* 0x0000000000007918 */ /* 0x000fc00000000000 */
        /* <DEDUP_REMOVED lines=12> */
.L_x_1:


//--------------------- .nv.shared.reserved.0     --------------------------
	.section	.nv.shared.reserved.0,"aw",@nobits
	.weak		__nv_reservedSMEM_offset_0_alias
	.size		__nv_reservedSMEM_offset_0_alias, 0, 64
	.other		__nv_reservedSMEM_offset_0_alias,@"STO_CUDA_RESERVED_SHARED STV_DEFAULT"
__nv_reservedSMEM_offset_0_alias:
	.zero		0
	.zero		64


//--------------------- .nv.constant0.accumulationKernel --------------------------
	.section	.nv.constant0.accumulationKernel,"a",@progbits
	.sectionflags	@""
	.align	4
.nv.constant0.accumulationKernel:
	.zero		920


//--------------------- SYMBOLS --------------------------

	.type		.nv.reservedSmem.offset0,@object
	.size		.nv.reservedSmem.offset0,0x4
